//
// Generated by NVIDIA NVVM Compiler
//
// Compiler Build ID: CL-36424714
// Cuda compilation tools, release 13.0, V13.0.88
// Based on NVVM 20.0.0
//

.version 9.0
.target sm_100
.address_size 64

	// .globl	_Z9printBasePPii
.extern .func  (.param .b32 func_retval0) vprintf
(
	.param .b64 vprintf_param_0,
	.param .b64 vprintf_param_1
)
;
.global .align 1 .b8 $str[18] = {98, 108, 111, 99, 107, 58, 37, 100, 45, 37, 100, 32, 58, 32, 37, 100, 10};

.visible .entry _Z9printBasePPii(
	.param .u64 .ptr .align 1 _Z9printBasePPii_param_0,
	.param .u32 _Z9printBasePPii_param_1
)
{
	.local .align 8 .b8 	__local_depot0[16];
	.reg .b64 	%SP;
	.reg .b64 	%SPL;
	.reg .pred 	%p<2>;
	.reg .b32 	%r<7>;
	.reg .b64 	%rd<12>;

	mov.u64 	%SPL, __local_depot0;
	cvta.local.u64 	%SP, %SPL;
	ld.param.u64 	%rd1, [_Z9printBasePPii_param_0];
	ld.param.u32 	%r2, [_Z9printBasePPii_param_1];
	mov.u32 	%r1, %tid.x;
	setp.ge.s32 	%p1, %r1, %r2;
	@%p1 bra 	$L__BB0_2;
	add.u64 	%rd2, %SP, 0;
	add.u64 	%rd3, %SPL, 0;
	cvta.to.global.u64 	%rd4, %rd1;
	mov.u32 	%r3, %ctaid.x;
	mul.wide.u32 	%rd5, %r3, 8;
	add.s64 	%rd6, %rd4, %rd5;
	ld.global.u64 	%rd7, [%rd6];
	mul.wide.u32 	%rd8, %r1, 4;
	add.s64 	%rd9, %rd7, %rd8;
	ld.u32 	%r4, [%rd9];
	st.local.v2.u32 	[%rd3], {%r3, %r1};
	st.local.u32 	[%rd3+8], %r4;
	mov.u64 	%rd10, $str;
	cvta.global.u64 	%rd11, %rd10;
	{ // callseq 0, 0
	.param .b64 param0;
	st.param.b64 	[param0], %rd11;
	.param .b64 param1;
	st.param.b64 	[param1], %rd2;
	.param .b32 retval0;
	call.uni (retval0), 
	vprintf, 
	(
	param0, 
	param1
	);
	ld.param.b32 	%r5, [retval0];
	} // callseq 0
$L__BB0_2:
	ret;

}


// ===== COMPILED SASS (sm_100) =====

	.target	sm_100

	.elftype	@"ET_EXEC"


//--------------------- .note.nv.tkinfo           --------------------------
	.section	.note.nv.tkinfo,"",@"SHT_NOTE"
	.sectionflags	@"SHF_NOTE_NV_TKINFO"
	.tkinfo
        /*0018*/ 	.word	0x00000002
        /*0030*/ 	.string	""
        /*0030*/ 	.string	"ptxas"
        /*0030*/ 	.string	"Cuda compilation tools, release 13.0, V13.0.88"
        /*0030*/ 	.string	"Build cuda_13.0.r13.0/compiler.36424714_0"
        /*0030*/ 	.string	"-arch sm_100 -m 64 "



//--------------------- .note.nv.cuinfo           --------------------------
	.section	.note.nv.cuinfo,"",@"SHT_NOTE"
	.sectionflags	@"SHF_NOTE_NV_CUINFO"
        /*0018*/ 	.short	0x0002
        /*001a*/ 	.short	0x0064
        /*001c*/ 	.short	0x0082
	.zero		2


//--------------------- .nv.info                  --------------------------
	.section	.nv.info,"",@"SHT_CUDA_INFO"
	.align	4


	//----- nvinfo : EIATTR_REGCOUNT
	.align		4
        /*0000*/ 	.byte	0x04, 0x2f
        /*0002*/ 	.short	(.L_2 - .L_1)
	.align		4
.L_1:
        /*0004*/ 	.word	index@(_Z9printBasePPii)
        /*0008*/ 	.word	0x00000018


	//----- nvinfo : EIATTR_FRAME_SIZE
	.align		4
.L_2:
        /*000c*/ 	.byte	0x04, 0x11
        /*000e*/ 	.short	(.L_4 - .L_3)
	.align		4
.L_3:
        /*0010*/ 	.word	index@(_Z9printBasePPii)
        /*0014*/ 	.word	0x00000010


	//----- nvinfo : EIATTR_MIN_STACK_SIZE
	.align		4
.L_4:
        /*0018*/ 	.byte	0x04, 0x12
        /*001a*/ 	.short	(.L_6 - .L_5)
	.align		4
.L_5:
        /*001c*/ 	.word	index@(_Z9printBasePPii)
        /*0020*/ 	.word	0x00000010
.L_6:


//--------------------- .nv.compat                --------------------------
	.section	.nv.compat,"",@"SHT_CUDA_COMPAT_INFO"
	.align	4
        /*0000*/ 	.byte	0x02, 0x09, 0x00, 0x00, 0x02, 0x02, 0x01, 0x00, 0x02, 0x05, 0x05, 0x00, 0x03, 0x07, 0x01, 0x01
        /*0010*/ 	.byte	0x02, 0x03, 0x00, 0x00, 0x02, 0x06, 0x01, 0x00, 0x04, 0x0b, 0x08, 0x00, 0x09, 0x00, 0x00, 0x00
        /*0020*/ 	.byte	0x00, 0x00, 0x00, 0x00


//--------------------- .nv.info._Z9printBasePPii --------------------------
	.section	.nv.info._Z9printBasePPii,"",@"SHT_CUDA_INFO"
	.sectionflags	@""
	.align	4


	//----- nvinfo : EIATTR_CUDA_API_VERSION
	.align		4
        /*0000*/ 	.byte	0x04, 0x37
        /*0002*/ 	.short	(.L_8 - .L_7)
.L_7:
        /*0004*/ 	.word	0x00000082


	//----- nvinfo : EIATTR_KPARAM_INFO
	.align		4
.L_8:
        /*0008*/ 	.byte	0x04, 0x17
        /*000a*/ 	.short	(.L_10 - .L_9)
.L_9:
        /*000c*/ 	.word	0x00000000
        /*0010*/ 	.short	0x0001
        /*0012*/ 	.short	0x0008
        /*0014*/ 	.byte	0x00, 0xf0, 0x11, 0x00


	//----- nvinfo : EIATTR_KPARAM_INFO
	.align		4
.L_10:
        /*0018*/ 	.byte	0x04, 0x17
        /*001a*/ 	.short	(.L_12 - .L_11)
.L_11:
        /*001c*/ 	.word	0x00000000
        /*0020*/ 	.short	0x0000
        /*0022*/ 	.short	0x0000
        /*0024*/ 	.byte	0x00, 0xf5, 0x21, 0x00


	//----- nvinfo : EIATTR_SPARSE_MMA_MASK
	.align		4
.L_12:
        /*0028*/ 	.byte	0x03, 0x50
        /*002a*/ 	.short	0x0000


	//----- nvinfo : EIATTR_MAXREG_COUNT
	.align		4
        /*002c*/ 	.byte	0x03, 0x1b
        /*002e*/ 	.short	0x00ff


	//----- nvinfo : EIATTR_EXTERNS
	.align		4
        /*0030*/ 	.byte	0x04, 0x0f
        /*0032*/ 	.short	(.L_14 - .L_13)


	//   ....[0]....
	.align		4
.L_13:
        /*0034*/ 	.word	index@(vprintf)


	//----- nvinfo : EIATTR_MERCURY_ISA_VERSION
	.align		4
.L_14:
        /*0038*/ 	.byte	0x03, 0x5f
        /*003a*/ 	.short	0x0101


	//----- nvinfo : EIATTR_VRC_CTA_INIT_COUNT
	.align		4
        /*003c*/ 	.byte	0x02, 0x4a
	.zero		1
	.zero		1


	//----- nvinfo : EIATTR_SYSCALL_OFFSETS
	.align		4
        /*0040*/ 	.byte	0x04, 0x46
        /*0042*/ 	.short	(.L_16 - .L_15)


	//   ....[0]....
.L_15:
        /*0044*/ 	.word	0x00000190


	//----- nvinfo : EIATTR_EXIT_INSTR_OFFSETS
	.align		4
.L_16:
        /*0048*/ 	.byte	0x04, 0x1c
        /*004a*/ 	.short	(.L_18 - .L_17)


	//   ....[0]....
.L_17:
        /*004c*/ 	.word	0x00000090


	//   ....[1]....
        /*0050*/ 	.word	0x000001a0


	//----- nvinfo : EIATTR_CRS_STACK_SIZE
	.align		4
.L_18:
        /*0054*/ 	.byte	0x04, 0x1e
        /*0056*/ 	.short	(.L_20 - .L_19)
.L_19:
        /*0058*/ 	.word	0x00000000


	//----- nvinfo : EIATTR_CBANK_PARAM_SIZE
	.align		4
.L_20:
        /*005c*/ 	.byte	0x03, 0x19
        /*005e*/ 	.short	0x000c


	//----- nvinfo : EIATTR_PARAM_CBANK
	.align		4
        /*0060*/ 	.byte	0x04, 0x0a
        /*0062*/ 	.short	(.L_22 - .L_21)
	.align		4
.L_21:
        /*0064*/ 	.word	index@(.nv.constant0._Z9printBasePPii)
        /*0068*/ 	.short	0x0380
        /*006a*/ 	.short	0x000c


	//----- nvinfo : EIATTR_SW_WAR
	.align		4
.L_22:
        /*006c*/ 	.byte	0x04, 0x36
        /*006e*/ 	.short	(.L_24 - .L_23)
.L_23:
        /*0070*/ 	.word	0x00000008
.L_24:


//--------------------- .nv.callgraph             --------------------------
	.section	.nv.callgraph,"",@"SHT_CUDA_CALLGRAPH"
	.align	4
	.sectionentsize	8
	.align		4
        /*0000*/ 	.word	0x00000000
	.align		4
        /*0004*/ 	.word	0xffffffff
	.align		4
        /*0008*/ 	.word	index@(_Z9printBasePPii)
	.align		4
        /*000c*/ 	.word	index@(vprintf)
	.align		4
        /*0010*/ 	.word	0x00000000
	.align		4
        /*0014*/ 	.word	0xfffffffe
	.align		4
        /*0018*/ 	.word	0x00000000
	.align		4
        /*001c*/ 	.word	0xfffffffd
	.align		4
        /*0020*/ 	.word	0x00000000
	.align		4
        /*0024*/ 	.word	0xfffffffc


//--------------------- .nv.constant4             --------------------------
	.section	.nv.constant4,"a",@progbits
	.align	8
	.align		8
.nv.constant4:
        /*0000*/ 	.dword	vprintf
	.align		8
        /*0008*/ 	.dword	$str


//--------------------- .text._Z9printBasePPii    --------------------------
	.section	.text._Z9printBasePPii,"ax",@progbits
	.align	128
        .global         _Z9printBasePPii
        .type           _Z9printBasePPii,@function
        .size           _Z9printBasePPii,(.L_x_2 - _Z9printBasePPii)
        .other          _Z9printBasePPii,@"STO_CUDA_ENTRY STV_DEFAULT"
_Z9printBasePPii:
.text._Z9printBasePPii:
[----:B------:R-:W0:Y:S01]  /*0000*/  LDC R1, c[0x0][0x37c] ;  /* 0x0000df00ff017b82 */ /* 0x000e220000000800 */
[----:B------:R-:W1:Y:S01]  /*0010*/  S2R R13, SR_TID.X ;  /* 0x00000000000d7919 */ /* 0x000e620000002100 */
[----:B------:R-:W1:Y:S01]  /*0020*/  LDCU UR6, c[0x0][0x388] ;  /* 0x00007100ff0677ac */ /* 0x000e620008000800 */
[----:B0-----:R-:W-:Y:S01]  /*0030*/  VIADD R1, R1, 0xfffffff0 ;  /* 0xfffffff001017836 */ /* 0x001fe20000000000 */
[----:B------:R-:W0:Y:S01]  /*0040*/  LDCU UR4, c[0x0][0x2f8] ;  /* 0x00005f00ff0477ac */ /* 0x000e220008000800 */
[----:B------:R-:W2:Y:S03]  /*0050*/  LDCU UR5, c[0x0][0x2fc] ;  /* 0x00005f80ff0577ac */ /* 0x000ea60008000800 */
[----:B0-----:R-:W-:-:S05]  /*0060*/  IADD3 R6, P1, PT, R1, UR4, RZ ;  /* 0x0000000401067c10 */ /* 0x001fca000ff3e0ff */
[----:B--2---:R-:W-:Y:S01]  /*0070*/  IMAD.X R7, RZ, RZ, UR5, P1 ;  /* 0x00000005ff077e24 */ /* 0x004fe200088e06ff */
[----:B-1----:R-:W-:-:S13]  /*0080*/  ISETP.GE.AND P0, PT, R13, UR6, PT ;  /* 0x000000060d007c0c */ /* 0x002fda000bf06270 */
[----:B------:R-:W-:Y:S05]  /*0090*/  @P0 EXIT ;  /* 0x000000000000094d */ /* 0x000fea0003800000 */
[----:B------:R-:W0:Y:S01]  /*00a0*/  S2R R12, SR_CTAID.X ;  /* 0x00000000000c7919 */ /* 0x000e220000002500 */
[----:B------:R-:W0:Y:S01]  /*00b0*/  LDC.64 R2, c[0x0][0x380] ;  /* 0x0000e000ff027b82 */ /* 0x000e220000000a00 */
[----:B------:R-:W1:Y:S01]  /*00c0*/  LDCU.64 UR4, c[0x0][0x358] ;  /* 0x00006b00ff0477ac */ /* 0x000e620008000a00 */
[----:B0-----:R-:W-:-:S06]  /*00d0*/  IMAD.WIDE.U32 R2, R12, 0x8, R2 ;  /* 0x000000080c027825 */ /* 0x001fcc00078e0002 */
[----:B-1----:R-:W2:Y:S02]  /*00e0*/  LDG.E.64 R2, desc[UR4][R2.64] ;  /* 0x0000000402027981 */ /* 0x002ea4000c1e1b00 */
[----:B--2---:R-:W-:-:S06]  /*00f0*/  IMAD.WIDE.U32 R8, R13, 0x4, R2 ;  /* 0x000000040d087825 */ /* 0x004fcc00078e0002 */
[----:B------:R-:W2:Y:S01]  /*0100*/  LD.E R8, desc[UR4][R8.64] ;  /* 0x0000000408087980 */ /* 0x000ea2000c101900 */
[----:B------:R-:W-:Y:S01]  /*0110*/  MOV R0, 0x0 ;  /* 0x0000000000007802 */ /* 0x000fe20000000f00 */
[----:B------:R-:W0:Y:S02]  /*0120*/  LDCU.64 UR4, c[0x4][0x8] ;  /* 0x01000100ff0477ac */ /* 0x000e240008000a00 */
[----:B------:R1:W-:Y:S01]  /*0130*/  STL.64 [R1], R12 ;  /* 0x0000000c01007387 */ /* 0x0003e20000100a00 */
[----:B------:R1:W3:Y:S01]  /*0140*/  LDC.64 R10, c[0x4][R0] ;  /* 0x01000000000a7b82 */ /* 0x0002e20000000a00 */
[----:B0-----:R-:W-:Y:S01]  /*0150*/  MOV R4, UR4 ;  /* 0x0000000400047c02 */ /* 0x001fe20008000f00 */
[----:B------:R-:W-:Y:S01]  /*0160*/  IMAD.U32 R5, RZ, RZ, UR5 ;  /* 0x00000005ff057e24 */ /* 0x000fe2000f8e00ff */
[----:B--23--:R1:W-:Y:S06]  /*0170*/  STL [R1+0x8], R8 ;  /* 0x0000080801007387 */ /* 0x00c3ec0000100800 */
[----:B------:R-:W-:-:S07]  /*0180*/  LEPC R20, `(.L_x_0) ;  /* 0x000000001014794e */ /* 0x000fce0000000000 */
[----:B-1----:R-:W-:Y:S05]  /*0190*/  CALL.ABS.NOINC R10 ;  /* 0x000000000a007343 */ /* 0x002fea0003c00000 */
.L_x_0:
[----:B------:R-:W-:Y:S05]  /*01a0*/  EXIT ;  /* 0x000000000000794d */ /* 0x000fea0003800000 */
.L_x_1:
[----:B------:R-:W-:-:S00]  /*01b0*/  BRA `(.L_x_1) ;  /* 0xfffffffc00fc7947 */ /* 0x000fc0000383ffff */
[----:B------:R-:W-:-:S00]  /*01c0*/  NOP ;  /* 0x0000000000007918 */ /* 0x000fc00000000000 */
        /* <DEDUP_REMOVED lines=11> */
.L_x_2:


//--------------------- .nv.global.init           --------------------------
	.section	.nv.global.init,"aw",@progbits
.nv.global.init:
	.type		$str,@object
	.size		$str,(.L_0 - $str)
$str:
        /*0000*/ 	.byte	0x62, 0x6c, 0x6f, 0x63, 0x6b, 0x3a, 0x25, 0x64, 0x2d, 0x25, 0x64, 0x20, 0x3a, 0x20, 0x25, 0x64
        /*0010*/ 	.byte	0x0a, 0x00
.L_0:


//--------------------- .nv.shared.reserved.0     --------------------------
	.section	.nv.shared.reserved.0,"aw",@nobits
	.weak		__nv_reservedSMEM_offset_0_alias
	.size		__nv_reservedSMEM_offset_0_alias, 0, 64
	.other		__nv_reservedSMEM_offset_0_alias,@"STO_CUDA_RESERVED_SHARED STV_DEFAULT"
__nv_reservedSMEM_offset_0_alias:
	.zero		0
	.zero		64


//--------------------- .nv.constant0._Z9printBasePPii --------------------------
	.section	.nv.constant0._Z9printBasePPii,"a",@progbits
	.sectionflags	@""
	.align	4
.nv.constant0._Z9printBasePPii:
	.zero		908


//--------------------- SYMBOLS --------------------------

	.type		.nv.reservedSmem.offset0,@object
	.size		.nv.reservedSmem.offset0,0x4
	.type		vprintf,@function
